//
// Generated by NVIDIA NVVM Compiler
//
// Compiler Build ID: CL-36424714
// Cuda compilation tools, release 13.0, V13.0.88
// Based on NVVM 20.0.0
//

.version 9.0
.target sm_100
.address_size 64

	// .globl	_Z27floyd_warshall_block_kernelPiiii
// _ZZ27floyd_warshall_block_kernelPiiiiE4sm_a has been demoted
// _ZZ27floyd_warshall_block_kernelPiiiiE4sm_b has been demoted

.visible .entry _Z27floyd_warshall_block_kernelPiiii(
	.param .u64 .ptr .align 1 _Z27floyd_warshall_block_kernelPiiii_param_0,
	.param .u32 _Z27floyd_warshall_block_kernelPiiii_param_1,
	.param .u32 _Z27floyd_warshall_block_kernelPiiii_param_2,
	.param .u32 _Z27floyd_warshall_block_kernelPiiii_param_3
)
{
	.reg .pred 	%p<28>;
	.reg .b32 	%r<299>;
	.reg .b64 	%rd<34>;
	// demoted variable
	.shared .align 4 .b8 _ZZ27floyd_warshall_block_kernelPiiiiE4sm_a[16384];
	// demoted variable
	.shared .align 4 .b8 _ZZ27floyd_warshall_block_kernelPiiiiE4sm_b[16384];
	ld.param.u64 	%rd5, [_Z27floyd_warshall_block_kernelPiiii_param_0];
	ld.param.u32 	%r95, [_Z27floyd_warshall_block_kernelPiiii_param_1];
	ld.param.u32 	%r96, [_Z27floyd_warshall_block_kernelPiiii_param_2];
	ld.param.u32 	%r97, [_Z27floyd_warshall_block_kernelPiiii_param_3];
	setp.eq.s32 	%p1, %r97, 0;
	mov.u32 	%r275, %r96;
	mov.u32 	%r276, %r96;
	@%p1 bra 	$L__BB0_6;
	setp.ne.s32 	%p2, %r97, 1;
	@%p2 bra 	$L__BB0_5;
	mov.u32 	%r1, %ctaid.x;
	mov.u32 	%r98, %ctaid.y;
	setp.ne.s32 	%p3, %r98, 0;
	@%p3 bra 	$L__BB0_4;
	setp.ge.s32 	%p5, %r1, %r96;
	selp.u32 	%r100, 1, 0, %p5;
	add.s32 	%r276, %r1, %r100;
	mov.u32 	%r275, %r96;
	bra.uni 	$L__BB0_6;
$L__BB0_4:
	setp.ge.s32 	%p4, %r1, %r96;
	selp.u32 	%r99, 1, 0, %p4;
	add.s32 	%r275, %r1, %r99;
	mov.u32 	%r276, %r96;
	bra.uni 	$L__BB0_6;
$L__BB0_5:
	mov.u32 	%r276, %ctaid.x;
	mov.u32 	%r275, %ctaid.y;
	setp.eq.s32 	%p6, %r276, %r96;
	setp.eq.s32 	%p7, %r275, %r96;
	or.pred  	%p8, %p6, %p7;
	@%p8 bra 	$L__BB0_45;
$L__BB0_6:
	cvta.to.global.u64 	%rd6, %rd5;
	mov.u32 	%r101, %tid.x;
	mov.u32 	%r8, %tid.y;
	mul.wide.s32 	%rd7, %r275, %r95;
	shl.b64 	%rd8, %rd7, 6;
	shl.b32 	%r102, %r276, 6;
	cvt.s64.s32 	%rd9, %r102;
	add.s64 	%rd10, %rd8, %rd9;
	shl.b32 	%r103, %r96, 6;
	cvt.s64.s32 	%rd11, %r103;
	add.s64 	%rd12, %rd8, %rd11;
	mul.wide.s32 	%rd13, %r95, %r96;
	shl.b64 	%rd14, %rd13, 6;
	add.s64 	%rd15, %rd14, %rd9;
	shl.b64 	%rd16, %rd12, 2;
	add.s64 	%rd17, %rd6, %rd16;
	shl.b64 	%rd18, %rd15, 2;
	add.s64 	%rd19, %rd6, %rd18;
	shl.b32 	%r9, %r101, 4;
	shr.s32 	%r104, %r95, 31;
	shr.u32 	%r105, %r104, 30;
	add.s32 	%r106, %r95, %r105;
	shr.s32 	%r107, %r106, 2;
	mad.lo.s32 	%r108, %r8, %r107, %r101;
	mul.wide.s32 	%rd20, %r108, 16;
	add.s64 	%rd21, %rd17, %rd20;
	ld.global.v4.u32 	{%r109, %r110, %r111, %r112}, [%rd21];
	shl.b32 	%r113, %r8, 8;
	mov.u32 	%r114, _ZZ27floyd_warshall_block_kernelPiiiiE4sm_a;
	add.s32 	%r115, %r114, %r113;
	add.s32 	%r10, %r115, %r9;
	st.shared.u32 	[%r10], %r109;
	st.shared.u32 	[%r10+4], %r110;
	st.shared.u32 	[%r10+8], %r111;
	st.shared.u32 	[%r10+12], %r112;
	add.s64 	%rd22, %rd19, %rd20;
	ld.global.v4.u32 	{%r116, %r117, %r118, %r119}, [%rd22];
	mov.u32 	%r120, _ZZ27floyd_warshall_block_kernelPiiiiE4sm_b;
	add.s32 	%r121, %r120, %r113;
	add.s32 	%r122, %r121, %r9;
	st.shared.u32 	[%r122], %r116;
	st.shared.u32 	[%r122+4], %r117;
	st.shared.u32 	[%r122+8], %r118;
	st.shared.u32 	[%r122+12], %r119;
	shl.b32 	%r123, %r107, 4;
	add.s32 	%r124, %r108, %r123;
	mul.wide.s32 	%rd23, %r124, 16;
	add.s64 	%rd24, %rd17, %rd23;
	ld.global.v4.u32 	{%r125, %r126, %r127, %r128}, [%rd24];
	st.shared.u32 	[%r10+4096], %r125;
	st.shared.u32 	[%r10+4100], %r126;
	st.shared.u32 	[%r10+4104], %r127;
	st.shared.u32 	[%r10+4108], %r128;
	add.s64 	%rd25, %rd19, %rd23;
	ld.global.v4.u32 	{%r129, %r130, %r131, %r132}, [%rd25];
	st.shared.u32 	[%r122+4096], %r129;
	st.shared.u32 	[%r122+4100], %r130;
	st.shared.u32 	[%r122+4104], %r131;
	st.shared.u32 	[%r122+4108], %r132;
	shl.b32 	%r133, %r107, 5;
	add.s32 	%r134, %r108, %r133;
	mul.wide.s32 	%rd26, %r134, 16;
	add.s64 	%rd27, %rd17, %rd26;
	ld.global.v4.u32 	{%r135, %r136, %r137, %r138}, [%rd27];
	st.shared.u32 	[%r10+8192], %r135;
	st.shared.u32 	[%r10+8196], %r136;
	st.shared.u32 	[%r10+8200], %r137;
	st.shared.u32 	[%r10+8204], %r138;
	add.s64 	%rd28, %rd19, %rd26;
	ld.global.v4.u32 	{%r139, %r140, %r141, %r142}, [%rd28];
	st.shared.u32 	[%r122+8192], %r139;
	st.shared.u32 	[%r122+8196], %r140;
	st.shared.u32 	[%r122+8200], %r141;
	st.shared.u32 	[%r122+8204], %r142;
	add.s32 	%r143, %r134, %r123;
	mul.wide.s32 	%rd29, %r143, 16;
	add.s64 	%rd30, %rd17, %rd29;
	ld.global.v4.u32 	{%r144, %r145, %r146, %r147}, [%rd30];
	st.shared.u32 	[%r10+12288], %r144;
	st.shared.u32 	[%r10+12292], %r145;
	st.shared.u32 	[%r10+12296], %r146;
	st.shared.u32 	[%r10+12300], %r147;
	add.s64 	%rd31, %rd19, %rd29;
	ld.global.v4.u32 	{%r148, %r149, %r150, %r151}, [%rd31];
	st.shared.u32 	[%r122+12288], %r148;
	st.shared.u32 	[%r122+12292], %r149;
	st.shared.u32 	[%r122+12296], %r150;
	st.shared.u32 	[%r122+12300], %r151;
	bar.sync 	0;
	shl.b64 	%rd32, %rd10, 2;
	add.s64 	%rd33, %rd6, %rd32;
	add.s64 	%rd1, %rd33, %rd20;
	add.s64 	%rd2, %rd33, %rd23;
	add.s64 	%rd3, %rd33, %rd26;
	add.s64 	%rd4, %rd33, %rd29;
	setp.eq.s32 	%p9, %r97, 0;
	@%p9 bra 	$L__BB0_10;
	ld.global.v4.u32 	{%r286, %r285, %r284, %r283}, [%rd4];
	ld.global.v4.u32 	{%r290, %r289, %r288, %r287}, [%rd3];
	ld.global.v4.u32 	{%r294, %r293, %r292, %r291}, [%rd2];
	ld.global.v4.u32 	{%r298, %r297, %r296, %r295}, [%rd1];
	add.s32 	%r154, %r9, %r120;
	add.s32 	%r281, %r154, 256;
	add.s32 	%r157, %r113, %r114;
	add.s32 	%r280, %r157, 8192;
	mov.b32 	%r282, 256;
$L__BB0_8:
	ld.shared.u32 	%r158, [%r281+-244];
	ld.shared.u32 	%r159, [%r281+-248];
	ld.shared.u32 	%r160, [%r281+-252];
	ld.shared.u32 	%r161, [%r281+-256];
	ld.shared.u32 	%r162, [%r280+-8192];
	add.s32 	%r163, %r162, %r161;
	min.s32 	%r164, %r163, %r298;
	add.s32 	%r165, %r162, %r160;
	min.s32 	%r166, %r165, %r297;
	add.s32 	%r167, %r162, %r159;
	min.s32 	%r168, %r167, %r296;
	add.s32 	%r169, %r162, %r158;
	min.s32 	%r170, %r169, %r295;
	ld.shared.u32 	%r171, [%r280+-4096];
	add.s32 	%r172, %r171, %r161;
	min.s32 	%r173, %r172, %r294;
	add.s32 	%r174, %r171, %r160;
	min.s32 	%r175, %r174, %r293;
	add.s32 	%r176, %r171, %r159;
	min.s32 	%r177, %r176, %r292;
	add.s32 	%r178, %r171, %r158;
	min.s32 	%r179, %r178, %r291;
	ld.shared.u32 	%r180, [%r280];
	add.s32 	%r181, %r180, %r161;
	min.s32 	%r182, %r181, %r290;
	add.s32 	%r183, %r180, %r160;
	min.s32 	%r184, %r183, %r289;
	add.s32 	%r185, %r180, %r159;
	min.s32 	%r186, %r185, %r288;
	add.s32 	%r187, %r180, %r158;
	min.s32 	%r188, %r187, %r287;
	ld.shared.u32 	%r189, [%r280+4096];
	add.s32 	%r190, %r189, %r161;
	min.s32 	%r191, %r190, %r286;
	add.s32 	%r192, %r189, %r160;
	min.s32 	%r193, %r192, %r285;
	add.s32 	%r194, %r189, %r159;
	min.s32 	%r195, %r194, %r284;
	add.s32 	%r196, %r189, %r158;
	min.s32 	%r197, %r196, %r283;
	ld.shared.u32 	%r198, [%r281+12];
	ld.shared.u32 	%r199, [%r281+8];
	ld.shared.u32 	%r200, [%r281+4];
	ld.shared.u32 	%r201, [%r281];
	ld.shared.u32 	%r202, [%r280+-8188];
	add.s32 	%r203, %r202, %r201;
	min.s32 	%r298, %r203, %r164;
	add.s32 	%r204, %r202, %r200;
	min.s32 	%r297, %r204, %r166;
	add.s32 	%r205, %r202, %r199;
	min.s32 	%r296, %r205, %r168;
	add.s32 	%r206, %r202, %r198;
	min.s32 	%r295, %r206, %r170;
	ld.shared.u32 	%r207, [%r280+-4092];
	add.s32 	%r208, %r207, %r201;
	min.s32 	%r294, %r208, %r173;
	add.s32 	%r209, %r207, %r200;
	min.s32 	%r293, %r209, %r175;
	add.s32 	%r210, %r207, %r199;
	min.s32 	%r292, %r210, %r177;
	add.s32 	%r211, %r207, %r198;
	min.s32 	%r291, %r211, %r179;
	ld.shared.u32 	%r212, [%r280+4];
	add.s32 	%r213, %r212, %r201;
	min.s32 	%r290, %r213, %r182;
	add.s32 	%r214, %r212, %r200;
	min.s32 	%r289, %r214, %r184;
	add.s32 	%r215, %r212, %r199;
	min.s32 	%r288, %r215, %r186;
	add.s32 	%r216, %r212, %r198;
	min.s32 	%r287, %r216, %r188;
	ld.shared.u32 	%r217, [%r280+4100];
	add.s32 	%r218, %r217, %r201;
	min.s32 	%r286, %r218, %r191;
	add.s32 	%r219, %r217, %r200;
	min.s32 	%r285, %r219, %r193;
	add.s32 	%r220, %r217, %r199;
	min.s32 	%r284, %r220, %r195;
	add.s32 	%r221, %r217, %r198;
	min.s32 	%r283, %r221, %r197;
	add.s32 	%r282, %r282, 512;
	add.s32 	%r281, %r281, 512;
	add.s32 	%r280, %r280, 8;
	setp.ne.s32 	%p10, %r282, 16640;
	@%p10 bra 	$L__BB0_8;
	st.global.v4.u32 	[%rd1], {%r298, %r297, %r296, %r295};
	st.global.v4.u32 	[%rd2], {%r294, %r293, %r292, %r291};
	st.global.v4.u32 	[%rd3], {%r290, %r289, %r288, %r287};
	st.global.v4.u32 	[%rd4], {%r286, %r285, %r284, %r283};
	bra.uni 	$L__BB0_45;
$L__BB0_10:
	add.s32 	%r224, %r9, %r114;
	add.s32 	%r278, %r224, 8;
	add.s32 	%r226, %r113, %r114;
	add.s32 	%r277, %r226, 8192;
	mov.b32 	%r279, 8;
$L__BB0_11:
	ld.shared.u32 	%r34, [%r277+-8192];
	ld.shared.u32 	%r227, [%r278+-8];
	add.s32 	%r35, %r227, %r34;
	ld.shared.u32 	%r228, [%r10];
	setp.ge.s32 	%p11, %r35, %r228;
	@%p11 bra 	$L__BB0_13;
	st.shared.u32 	[%r10], %r35;
$L__BB0_13:
	ld.shared.u32 	%r229, [%r278+-4];
	add.s32 	%r36, %r229, %r34;
	ld.shared.u32 	%r230, [%r10+4];
	setp.ge.s32 	%p12, %r36, %r230;
	@%p12 bra 	$L__BB0_15;
	st.shared.u32 	[%r10+4], %r36;
$L__BB0_15:
	ld.shared.u32 	%r231, [%r278];
	add.s32 	%r37, %r231, %r34;
	ld.shared.u32 	%r232, [%r10+8];
	setp.ge.s32 	%p13, %r37, %r232;
	@%p13 bra 	$L__BB0_17;
	st.shared.u32 	[%r10+8], %r37;
$L__BB0_17:
	ld.shared.u32 	%r233, [%r278+4];
	add.s32 	%r38, %r233, %r34;
	ld.shared.u32 	%r234, [%r10+12];
	setp.ge.s32 	%p14, %r38, %r234;
	@%p14 bra 	$L__BB0_19;
	st.shared.u32 	[%r10+12], %r38;
$L__BB0_19:
	ld.shared.u32 	%r39, [%r277+-4096];
	ld.shared.u32 	%r235, [%r278+-8];
	add.s32 	%r40, %r235, %r39;
	ld.shared.u32 	%r236, [%r10+4096];
	setp.ge.s32 	%p15, %r40, %r236;
	@%p15 bra 	$L__BB0_21;
	st.shared.u32 	[%r10+4096], %r40;
$L__BB0_21:
	ld.shared.u32 	%r237, [%r278+-4];
	add.s32 	%r41, %r237, %r39;
	ld.shared.u32 	%r238, [%r10+4100];
	setp.ge.s32 	%p16, %r41, %r238;
	@%p16 bra 	$L__BB0_23;
	st.shared.u32 	[%r10+4100], %r41;
$L__BB0_23:
	ld.shared.u32 	%r239, [%r278];
	add.s32 	%r42, %r239, %r39;
	ld.shared.u32 	%r240, [%r10+4104];
	setp.ge.s32 	%p17, %r42, %r240;
	@%p17 bra 	$L__BB0_25;
	st.shared.u32 	[%r10+4104], %r42;
$L__BB0_25:
	ld.shared.u32 	%r241, [%r278+4];
	add.s32 	%r43, %r241, %r39;
	ld.shared.u32 	%r242, [%r10+4108];
	setp.ge.s32 	%p18, %r43, %r242;
	@%p18 bra 	$L__BB0_27;
	st.shared.u32 	[%r10+4108], %r43;
$L__BB0_27:
	ld.shared.u32 	%r44, [%r277];
	ld.shared.u32 	%r243, [%r278+-8];
	add.s32 	%r45, %r243, %r44;
	ld.shared.u32 	%r244, [%r10+8192];
	setp.ge.s32 	%p19, %r45, %r244;
	@%p19 bra 	$L__BB0_29;
	st.shared.u32 	[%r10+8192], %r45;
$L__BB0_29:
	ld.shared.u32 	%r245, [%r278+-4];
	add.s32 	%r46, %r245, %r44;
	ld.shared.u32 	%r246, [%r10+8196];
	setp.ge.s32 	%p20, %r46, %r246;
	@%p20 bra 	$L__BB0_31;
	st.shared.u32 	[%r10+8196], %r46;
$L__BB0_31:
	ld.shared.u32 	%r247, [%r278];
	add.s32 	%r47, %r247, %r44;
	ld.shared.u32 	%r248, [%r10+8200];
	setp.ge.s32 	%p21, %r47, %r248;
	@%p21 bra 	$L__BB0_33;
	st.shared.u32 	[%r10+8200], %r47;
$L__BB0_33:
	ld.shared.u32 	%r249, [%r278+4];
	add.s32 	%r48, %r249, %r44;
	ld.shared.u32 	%r250, [%r10+8204];
	setp.ge.s32 	%p22, %r48, %r250;
	@%p22 bra 	$L__BB0_35;
	st.shared.u32 	[%r10+8204], %r48;
$L__BB0_35:
	ld.shared.u32 	%r49, [%r277+4096];
	ld.shared.u32 	%r251, [%r278+-8];
	add.s32 	%r50, %r251, %r49;
	ld.shared.u32 	%r252, [%r10+12288];
	setp.ge.s32 	%p23, %r50, %r252;
	@%p23 bra 	$L__BB0_37;
	st.shared.u32 	[%r10+12288], %r50;
$L__BB0_37:
	ld.shared.u32 	%r253, [%r278+-4];
	add.s32 	%r51, %r253, %r49;
	ld.shared.u32 	%r254, [%r10+12292];
	setp.ge.s32 	%p24, %r51, %r254;
	@%p24 bra 	$L__BB0_39;
	st.shared.u32 	[%r10+12292], %r51;
$L__BB0_39:
	ld.shared.u32 	%r255, [%r278];
	add.s32 	%r52, %r255, %r49;
	ld.shared.u32 	%r256, [%r10+12296];
	setp.ge.s32 	%p25, %r52, %r256;
	@%p25 bra 	$L__BB0_41;
	st.shared.u32 	[%r10+12296], %r52;
$L__BB0_41:
	ld.shared.u32 	%r257, [%r278+4];
	add.s32 	%r53, %r257, %r49;
	ld.shared.u32 	%r258, [%r10+12300];
	setp.ge.s32 	%p26, %r53, %r258;
	@%p26 bra 	$L__BB0_43;
	st.shared.u32 	[%r10+12300], %r53;
$L__BB0_43:
	bar.sync 	0;
	add.s32 	%r279, %r279, 256;
	add.s32 	%r278, %r278, 256;
	add.s32 	%r277, %r277, 4;
	setp.ne.s32 	%p27, %r279, 16392;
	@%p27 bra 	$L__BB0_11;
	ld.shared.u32 	%r259, [%r10];
	ld.shared.u32 	%r260, [%r10+4];
	ld.shared.u32 	%r261, [%r10+8];
	ld.shared.u32 	%r262, [%r10+12];
	st.global.v4.u32 	[%rd1], {%r259, %r260, %r261, %r262};
	ld.shared.u32 	%r263, [%r10+4096];
	ld.shared.u32 	%r264, [%r10+4100];
	ld.shared.u32 	%r265, [%r10+4104];
	ld.shared.u32 	%r266, [%r10+4108];
	st.global.v4.u32 	[%rd2], {%r263, %r264, %r265, %r266};
	ld.shared.u32 	%r267, [%r10+8192];
	ld.shared.u32 	%r268, [%r10+8196];
	ld.shared.u32 	%r269, [%r10+8200];
	ld.shared.u32 	%r270, [%r10+8204];
	st.global.v4.u32 	[%rd3], {%r267, %r268, %r269, %r270};
	ld.shared.u32 	%r271, [%r10+12288];
	ld.shared.u32 	%r272, [%r10+12292];
	ld.shared.u32 	%r273, [%r10+12296];
	ld.shared.u32 	%r274, [%r10+12300];
	st.global.v4.u32 	[%rd4], {%r271, %r272, %r273, %r274};
$L__BB0_45:
	ret;

}


// ===== COMPILED SASS (sm_100) =====

	.target	sm_100

	.elftype	@"ET_EXEC"


//--------------------- .note.nv.tkinfo           --------------------------
	.section	.note.nv.tkinfo,"",@"SHT_NOTE"
	.sectionflags	@"SHF_NOTE_NV_TKINFO"
	.tkinfo
        /*0018*/ 	.word	0x00000002
        /*0030*/ 	.string	""
        /*0030*/ 	.string	"ptxas"
        /*0030*/ 	.string	"Cuda compilation tools, release 13.0, V13.0.88"
        /*0030*/ 	.string	"Build cuda_13.0.r13.0/compiler.36424714_0"
        /*0030*/ 	.string	"-arch sm_100 -m 64 "



//--------------------- .note.nv.cuinfo           --------------------------
	.section	.note.nv.cuinfo,"",@"SHT_NOTE"
	.sectionflags	@"SHF_NOTE_NV_CUINFO"
        /*0018*/ 	.short	0x0002
        /*001a*/ 	.short	0x0064
        /*001c*/ 	.short	0x0082
	.zero		2


//--------------------- .nv.info                  --------------------------
	.section	.nv.info,"",@"SHT_CUDA_INFO"
	.align	4


	//----- nvinfo : EIATTR_REGCOUNT
	.align		4
        /*0000*/ 	.byte	0x04, 0x2f
        /*0002*/ 	.short	(.L_1 - .L_0)
	.align		4
.L_0:
        /*0004*/ 	.word	index@(_Z27floyd_warshall_block_kernelPiiii)
        /*0008*/ 	.word	0x0000002a


	//----- nvinfo : EIATTR_FRAME_SIZE
	.align		4
.L_1:
        /*000c*/ 	.byte	0x04, 0x11
        /*000e*/ 	.short	(.L_3 - .L_2)
	.align		4
.L_2:
        /*0010*/ 	.word	index@(_Z27floyd_warshall_block_kernelPiiii)
        /*0014*/ 	.word	0x00000000


	//----- nvinfo : EIATTR_MIN_STACK_SIZE
	.align		4
.L_3:
        /*0018*/ 	.byte	0x04, 0x12
        /*001a*/ 	.short	(.L_5 - .L_4)
	.align		4
.L_4:
        /*001c*/ 	.word	index@(_Z27floyd_warshall_block_kernelPiiii)
        /*0020*/ 	.word	0x00000000
.L_5:


//--------------------- .nv.compat                --------------------------
	.section	.nv.compat,"",@"SHT_CUDA_COMPAT_INFO"
	.align	4
        /*0000*/ 	.byte	0x02, 0x09, 0x00, 0x00, 0x02, 0x02, 0x01, 0x00, 0x02, 0x05, 0x05, 0x00, 0x03, 0x07, 0x01, 0x01
        /*0010*/ 	.byte	0x02, 0x03, 0x00, 0x00, 0x02, 0x06, 0x01, 0x00, 0x04, 0x0b, 0x08, 0x00, 0x09, 0x00, 0x00, 0x00
        /*0020*/ 	.byte	0x00, 0x00, 0x00, 0x00


//--------------------- .nv.info._Z27floyd_warshall_block_kernelPiiii --------------------------
	.section	.nv.info._Z27floyd_warshall_block_kernelPiiii,"",@"SHT_CUDA_INFO"
	.sectionflags	@""
	.align	4


	//----- nvinfo : EIATTR_CUDA_API_VERSION
	.align		4
        /*0000*/ 	.byte	0x04, 0x37
        /*0002*/ 	.short	(.L_7 - .L_6)
.L_6:
        /*0004*/ 	.word	0x00000082


	//----- nvinfo : EIATTR_KPARAM_INFO
	.align		4
.L_7:
        /*0008*/ 	.byte	0x04, 0x17
        /*000a*/ 	.short	(.L_9 - .L_8)
.L_8:
        /*000c*/ 	.word	0x00000000
        /*0010*/ 	.short	0x0003
        /*0012*/ 	.short	0x0010
        /*0014*/ 	.byte	0x00, 0xf0, 0x11, 0x00


	//----- nvinfo : EIATTR_KPARAM_INFO
	.align		4
.L_9:
        /*0018*/ 	.byte	0x04, 0x17
        /*001a*/ 	.short	(.L_11 - .L_10)
.L_10:
        /*001c*/ 	.word	0x00000000
        /*0020*/ 	.short	0x0002
        /*0022*/ 	.short	0x000c
        /*0024*/ 	.byte	0x00, 0xf0, 0x11, 0x00


	//----- nvinfo : EIATTR_KPARAM_INFO
	.align		4
.L_11:
        /*0028*/ 	.byte	0x04, 0x17
        /*002a*/ 	.short	(.L_13 - .L_12)
.L_12:
        /*002c*/ 	.word	0x00000000
        /*0030*/ 	.short	0x0001
        /*0032*/ 	.short	0x0008
        /*0034*/ 	.byte	0x00, 0xf0, 0x11, 0x00


	//----- nvinfo : EIATTR_KPARAM_INFO
	.align		4
.L_13:
        /*0038*/ 	.byte	0x04, 0x17
        /*003a*/ 	.short	(.L_15 - .L_14)
.L_14:
        /*003c*/ 	.word	0x00000000
        /*0040*/ 	.short	0x0000
        /*0042*/ 	.short	0x0000
        /*0044*/ 	.byte	0x00, 0xf5, 0x21, 0x00


	//----- nvinfo : EIATTR_SPARSE_MMA_MASK
	.align		4
.L_15:
        /*0048*/ 	.byte	0x03, 0x50
        /*004a*/ 	.short	0x0000


	//----- nvinfo : EIATTR_MAXREG_COUNT
	.align		4
        /*004c*/ 	.byte	0x03, 0x1b
        /*004e*/ 	.short	0x00ff


	//----- nvinfo : EIATTR_NUM_BARRIERS
	.align		4
        /*0050*/ 	.byte	0x02, 0x4c
        /*0052*/ 	.byte	0x01
	.zero		1


	//----- nvinfo : EIATTR_MERCURY_ISA_VERSION
	.align		4
        /*0054*/ 	.byte	0x03, 0x5f
        /*0056*/ 	.short	0x0101


	//----- nvinfo : EIATTR_VRC_CTA_INIT_COUNT
	.align		4
        /*0058*/ 	.byte	0x02, 0x4a
	.zero		1
	.zero		1


	//----- nvinfo : EIATTR_EXIT_INSTR_OFFSETS
	.align		4
        /*005c*/ 	.byte	0x04, 0x1c
        /*005e*/ 	.short	(.L_17 - .L_16)


	//   ....[0]....
.L_16:
        /*0060*/ 	.word	0x000001d0


	//   ....[1]....
        /*0064*/ 	.word	0x000009a0


	//   ....[2]....
        /*0068*/ 	.word	0x00001010


	//----- nvinfo : EIATTR_CBANK_PARAM_SIZE
	.align		4
.L_17:
        /*006c*/ 	.byte	0x03, 0x19
        /*006e*/ 	.short	0x0014


	//----- nvinfo : EIATTR_PARAM_CBANK
	.align		4
        /*0070*/ 	.byte	0x04, 0x0a
        /*0072*/ 	.short	(.L_19 - .L_18)
	.align		4
.L_18:
        /*0074*/ 	.word	index@(.nv.constant0._Z27floyd_warshall_block_kernelPiiii)
        /*0078*/ 	.short	0x0380
        /*007a*/ 	.short	0x0014


	//----- nvinfo : EIATTR_SW_WAR
	.align		4
.L_19:
        /*007c*/ 	.byte	0x04, 0x36
        /*007e*/ 	.short	(.L_21 - .L_20)
.L_20:
        /*0080*/ 	.word	0x00000008
.L_21:


//--------------------- .nv.callgraph             --------------------------
	.section	.nv.callgraph,"",@"SHT_CUDA_CALLGRAPH"
	.align	4
	.sectionentsize	8
	.align		4
        /*0000*/ 	.word	0x00000000
	.align		4
        /*0004*/ 	.word	0xffffffff
	.align		4
        /*0008*/ 	.word	0x00000000
	.align		4
        /*000c*/ 	.word	0xfffffffe
	.align		4
        /*0010*/ 	.word	0x00000000
	.align		4
        /*0014*/ 	.word	0xfffffffd
	.align		4
        /*0018*/ 	.word	0x00000000
	.align		4
        /*001c*/ 	.word	0xfffffffc


//--------------------- .text._Z27floyd_warshall_block_kernelPiiii --------------------------
	.section	.text._Z27floyd_warshall_block_kernelPiiii,"ax",@progbits
	.align	128
        .global         _Z27floyd_warshall_block_kernelPiiii
        .type           _Z27floyd_warshall_block_kernelPiiii,@function
        .size           _Z27floyd_warshall_block_kernelPiiii,(.L_x_6 - _Z27floyd_warshall_block_kernelPiiii)
        .other          _Z27floyd_warshall_block_kernelPiiii,@"STO_CUDA_ENTRY STV_DEFAULT"
_Z27floyd_warshall_block_kernelPiiii:
.text._Z27floyd_warshall_block_kernelPiiii:
[----:B------:R-:W-:Y:S01]  /*0000*/  LDC R1, c[0x0][0x37c] ;  /* 0x0000df00ff017b82 */ /* 0x000fe20000000800 */
[----:B------:R-:W0:Y:S01]  /*0010*/  LDCU UR6, c[0x0][0x390] ;  /* 0x00007200ff0677ac */ /* 0x000e220008000800 */
[----:B------:R-:W1:Y:S01]  /*0020*/  LDCU UR7, c[0x0][0x38c] ;  /* 0x00007180ff0777ac */ /* 0x000e620008000800 */
[----:B------:R-:W2:Y:S01]  /*0030*/  LDCU.64 UR8, c[0x0][0x358] ;  /* 0x00006b00ff0877ac */ /* 0x000ea20008000a00 */
[----:B0-----:R-:W-:Y:S01]  /*0040*/  UISETP.NE.AND UP0, UPT, UR6, URZ, UPT ;  /* 0x000000ff0600728c */ /* 0x001fe2000bf05270 */
[----:B-1----:R-:W-:Y:S01]  /*0050*/  UMOV UR4, UR7 ;  /* 0x0000000700047c82 */ /* 0x002fe20008000000 */
[----:B------:R-:W-:-:S07]  /*0060*/  UMOV UR5, UR7 ;  /* 0x0000000700057c82 */ /* 0x000fce0008000000 */
[----:B--2---:R-:W-:Y:S05]  /*0070*/  BRA.U !UP0, `(.L_x_0) ;  /* 0x0000000108587547 */ /* 0x004fea000b800000 */
[----:B------:R-:W-:-:S09]  /*0080*/  UISETP.NE.AND UP1, UPT, UR6, 0x1, UPT ;  /* 0x000000010600788c */ /* 0x000fd2000bf25270 */
[----:B------:R-:W-:Y:S05]  /*0090*/  BRA.U UP1, `(.L_x_1) ;  /* 0x0000000101387547 */ /* 0x000fea000b800000 */
[----:B------:R-:W0:Y:S01]  /*00a0*/  S2UR UR5, SR_CTAID.Y ;  /* 0x00000000000579c3 */ /* 0x000e220000002600 */
[----:B------:R-:W1:Y:S07]  /*00b0*/  LDCU UR6, c[0x0][0x38c] ;  /* 0x00007180ff0677ac */ /* 0x000e6e0008000800 */
[----:B------:R-:W1:Y:S01]  /*00c0*/  S2UR UR4, SR_CTAID.X ;  /* 0x00000000000479c3 */ /* 0x000e620000002500 */
[----:B0-----:R-:W-:-:S04]  /*00d0*/  UISETP.NE.AND UP1, UPT, UR5, URZ, UPT ;  /* 0x000000ff0500728c */ /* 0x001fc8000bf25270 */
[----:B-1----:R-:W-:Y:S02]  /*00e0*/  UISETP.GE.OR UP3, UPT, UR4, UR6, UP1 ;  /* 0x000000060400728c */ /* 0x002fe40008f66670 */
[----:B------:R-:W-:Y:S02]  /*00f0*/  UISETP.GE.OR UP2, UPT, UR4, UR6, !UP1 ;  /* 0x000000060400728c */ /* 0x000fe4000cf46670 */
[----:B------:R-:W-:-:S07]  /*0100*/  UIADD3 UR6, UPT, UPT, UR4, 0x1, URZ ;  /* 0x0000000104067890 */ /* 0x000fce000fffe0ff */
[----:B------:R-:W-:Y:S01]  /*0110*/  @!UP1 UMOV UR5, UR6 ;  /* 0x0000000600059c82 */ /* 0x000fe20008000000 */
[----:B------:R-:W-:Y:S02]  /*0120*/  @!UP3 UIADD3 UR5, UPT, UPT, UR4, URZ, URZ ;  /* 0x000000ff0405b290 */ /* 0x000fe4000fffe0ff */
[----:B------:R-:W-:-:S03]  /*0130*/  @!UP2 UIADD3 UR6, UPT, UPT, UR4, URZ, URZ ;  /* 0x000000ff0406a290 */ /* 0x000fc6000fffe0ff */
[----:B------:R-:W-:Y:S02]  /*0140*/  @!UP1 UMOV UR4, UR7 ;  /* 0x0000000700049c82 */ /* 0x000fe40008000000 */
[----:B------:R-:W-:Y:S02]  /*0150*/  @UP1 UMOV UR5, UR7 ;  /* 0x0000000700051c82 */ /* 0x000fe40008000000 */
[----:B------:R-:W-:Y:S01]  /*0160*/  @UP1 UMOV UR4, UR6 ;  /* 0x0000000600041c82 */ /* 0x000fe20008000000 */
[----:B------:R-:W-:Y:S05]  /*0170*/  BRA `(.L_x_0) ;  /* 0x0000000000187947 */ /* 0x000fea0003800000 */
.L_x_1:
[----:B------:R-:W0:Y:S08]  /*0180*/  S2UR UR4, SR_CTAID.Y ;  /* 0x00000000000479c3 */ /* 0x000e300000002600 */
[----:B------:R-:W0:Y:S08]  /*0190*/  LDC R0, c[0x0][0x38c] ;  /* 0x0000e300ff007b82 */ /* 0x000e300000000800 */
[----:B------:R-:W1:Y:S01]  /*01a0*/  S2UR UR5, SR_CTAID.X ;  /* 0x00000000000579c3 */ /* 0x000e620000002500 */
[----:B0-----:R-:W-:-:S04]  /*01b0*/  ISETP.NE.AND P0, PT, R0, UR4, PT ;  /* 0x0000000400007c0c */ /* 0x001fc8000bf05270 */
[----:B-1----:R-:W-:-:S13]  /*01c0*/  ISETP.EQ.OR P0, PT, R0, UR5, !P0 ;  /* 0x0000000500007c0c */ /* 0x002fda000c702670 */
[----:B------:R-:W-:Y:S05]  /*01d0*/  @P0 EXIT ;  /* 0x000000000000094d */ /* 0x000fea0003800000 */
.L_x_0:
[----:B------:R-:W0:Y:S01]  /*01e0*/  LDC.64 R8, c[0x0][0x388] ;  /* 0x0000e200ff087b82 */ /* 0x000e220000000a00 */
[----:B------:R-:W1:Y:S01]  /*01f0*/  S2R R0, SR_TID.X ;  /* 0x0000000000007919 */ /* 0x000e620000002100 */
[----:B------:R-:W-:Y:S01]  /*0200*/  USHF.L.U32 UR5, UR5, 0x6, URZ ;  /* 0x0000000605057899 */ /* 0x000fe200080006ff */
[----:B------:R-:W1:Y:S03]  /*0210*/  S2R R19, SR_TID.Y ;  /* 0x0000000000137919 */ /* 0x000e660000002200 */
[----:B------:R-:W-:Y:S02]  /*0220*/  USHF.R.S32.HI UR10, URZ, 0x1f, UR5 ;  /* 0x0000001fff0a7899 */ /* 0x000fe40008011405 */
[----:B------:R-:W2:Y:S01]  /*0230*/  LDC.64 R26, c[0x0][0x380] ;  /* 0x0000e000ff1a7b82 */ /* 0x000ea20000000a00 */
[----:B0-----:R-:W-:Y:S01]  /*0240*/  IMAD.WIDE R4, R8, UR4, RZ ;  /* 0x0000000408047c25 */ /* 0x001fe2000f8e02ff */
[----:B------:R-:W-:-:S03]  /*0250*/  SHF.R.S32.HI R7, RZ, 0x1f, R8 ;  /* 0x0000001fff077819 */ /* 0x000fc60000011408 */
[C---:B------:R-:W-:Y:S01]  /*0260*/  IMAD.SHL.U32 R3, R4.reuse, 0x40, RZ ;  /* 0x0000004004037824 */ /* 0x040fe200078e00ff */
[----:B------:R-:W-:Y:S01]  /*0270*/  SHF.L.U64.HI R2, R4, 0x6, R5 ;  /* 0x0000000604027819 */ /* 0x000fe20000010205 */
[----:B------:R-:W-:Y:S01]  /*0280*/  IMAD.SHL.U32 R6, R9, 0x40, RZ ;  /* 0x0000004009067824 */ /* 0x000fe200078e00ff */
[----:B------:R-:W-:Y:S01]  /*0290*/  LEA.HI R7, R7, R8, RZ, 0x2 ;  /* 0x0000000807077211 */ /* 0x000fe200078f10ff */
[----:B------:R-:W-:-:S03]  /*02a0*/  IMAD.WIDE R4, R8, R9, RZ ;  /* 0x0000000908047225 */ /* 0x000fc600078e02ff */
[----:B------:R-:W-:Y:S02]  /*02b0*/  IADD3 R9, P1, PT, R6, R3, RZ ;  /* 0x0000000306097210 */ /* 0x000fe40007f3e0ff */
[----:B------:R-:W-:Y:S02]  /*02c0*/  LEA R8, P0, R4, UR5, 0x6 ;  /* 0x0000000504087c11 */ /* 0x000fe4000f8030ff */
[----:B------:R-:W-:Y:S02]  /*02d0*/  SHF.R.S32.HI R32, RZ, 0x2, R7 ;  /* 0x00000002ff207819 */ /* 0x000fe40000011407 */
[----:B------:R-:W-:Y:S02]  /*02e0*/  LEA.HI.X.SX32 R6, R6, R2, 0x1, P1 ;  /* 0x0000000206067211 */ /* 0x000fe400008f0eff */
[----:B--2---:R-:W-:Y:S01]  /*02f0*/  LEA R16, P1, R9, R26, 0x2 ;  /* 0x0000001a09107211 */ /* 0x004fe200078210ff */
[----:B-1----:R-:W-:Y:S01]  /*0300*/  IMAD R31, R32, R19, R0 ;  /* 0x00000013201f7224 */ /* 0x002fe200078e0200 */
[----:B------:R-:W-:-:S02]  /*0310*/  LEA.HI.X R4, R4, UR10, R5, 0x6, P0 ;  /* 0x0000000a04047c11 */ /* 0x000fc400080f3405 */
[----:B------:R-:W-:Y:S01]  /*0320*/  LEA R20, P0, R8, R26, 0x2 ;  /* 0x0000001a08147211 */ /* 0x000fe200078010ff */
[----:B------:R-:W-:Y:S01]  /*0330*/  IMAD R25, R32, 0x10, R31 ;  /* 0x0000001020197824 */ /* 0x000fe200078e021f */
[-C--:B------:R-:W-:Y:S02]  /*0340*/  LEA.HI.X R17, R9, R27.reuse, R6, 0x2, P1 ;  /* 0x0000001b09117211 */ /* 0x080fe400008f1406 */
[----:B------:R-:W-:Y:S01]  /*0350*/  LEA.HI.X R21, R8, R27, R4, 0x2, P0 ;  /* 0x0000001b08157211 */ /* 0x000fe200000f1404 */
[----:B------:R-:W-:-:S04]  /*0360*/  IMAD.WIDE R4, R31, 0x10, R16 ;  /* 0x000000101f047825 */ /* 0x000fc800078e0210 */
[----:B------:R-:W-:Y:S02]  /*0370*/  IMAD.WIDE R8, R31, 0x10, R20 ;  /* 0x000000101f087825 */ /* 0x000fe400078e0214 */
[----:B------:R-:W2:Y:S02]  /*0380*/  LDG.E.128 R4, desc[UR8][R4.64] ;  /* 0x0000000804047981 */ /* 0x000ea4000c1e1d00 */
[----:B------:R-:W-:Y:S02]  /*0390*/  IMAD.WIDE R12, R25, 0x10, R16 ;  /* 0x00000010190c7825 */ /* 0x000fe400078e0210 */
[----:B------:R-:W3:Y:S04]  /*03a0*/  LDG.E.128 R8, desc[UR8][R8.64] ;  /* 0x0000000808087981 */ /* 0x000ee8000c1e1d00 */
[----:B------:R-:W4:Y:S01]  /*03b0*/  LDG.E.128 R12, desc[UR8][R12.64] ;  /* 0x000000080c0c7981 */ /* 0x000f22000c1e1d00 */
[----:B------:R-:W0:Y:S01]  /*03c0*/  S2UR UR7, SR_CgaCtaId ;  /* 0x00000000000779c3 */ /* 0x000e220000008800 */
[----:B------:R-:W-:-:S02]  /*03d0*/  UMOV UR4, 0x400 ;  /* 0x0000040000047882 */ /* 0x000fc40000000000 */
[----:B------:R-:W-:Y:S01]  /*03e0*/  UIADD3 UR6, UPT, UPT, UR4, 0x4000, URZ ;  /* 0x0000400004067890 */ /* 0x000fe2000fffe0ff */
[----:B------:R-:W-:Y:S02]  /*03f0*/  IMAD R24, R32, 0x20, R31 ;  /* 0x0000002020187824 */ /* 0x000fe400078e021f */
[----:B------:R-:W-:Y:S01]  /*0400*/  IMAD.WIDE R34, R25, 0x10, R20 ;  /* 0x0000001019227825 */ /* 0x000fe200078e0214 */
[----:B0-----:R-:W-:Y:S02]  /*0410*/  ULEA UR4, UR7, UR4, 0x18 ;  /* 0x0000000407047291 */ /* 0x001fe4000f8ec0ff */
[----:B------:R-:W-:-:S04]  /*0420*/  ULEA UR6, UR7, UR6, 0x18 ;  /* 0x0000000607067291 */ /* 0x000fc8000f8ec0ff */
[C---:B------:R-:W-:Y:S02]  /*0430*/  LEA R30, R19.reuse, UR4, 0x8 ;  /* 0x00000004131e7c11 */ /* 0x040fe4000f8e40ff */
[----:B------:R-:W-:-:S03]  /*0440*/  LEA R19, R19, UR6, 0x8 ;  /* 0x0000000613137c11 */ /* 0x000fc6000f8e40ff */
[C---:B------:R-:W-:Y:S02]  /*0450*/  IMAD R29, R0.reuse, 0x10, R30 ;  /* 0x00000010001d7824 */ /* 0x040fe400078e021e */
[----:B------:R-:W-:Y:S02]  /*0460*/  IMAD R28, R0, 0x10, R19 ;  /* 0x00000010001c7824 */ /* 0x000fe400078e0213 */
[----:B------:R-:W-:Y:S01]  /*0470*/  IMAD R32, R32, 0x10, R24 ;  /* 0x0000001020207824 */ /* 0x000fe200078e0218 */
[----:B--2---:R0:W-:Y:S04]  /*0480*/  STS.128 [R29], R4 ;  /* 0x000000041d007388 */ /* 0x0041e80000000c00 */
[----:B---3--:R1:W-:Y:S04]  /*0490*/  STS.128 [R28], R8 ;  /* 0x000000081c007388 */ /* 0x0083e80000000c00 */
[----:B----4-:R2:W-:Y:S04]  /*04a0*/  STS.128 [R29+0x1000], R12 ;  /* 0x0010000c1d007388 */ /* 0x0105e80000000c00 */
[----:B0-----:R0:W3:Y:S01]  /*04b0*/  LDG.E.128 R4, desc[UR8][R34.64] ;  /* 0x0000000822047981 */ /* 0x0010e2000c1e1d00 */
[----:B-1----:R-:W-:-:S04]  /*04c0*/  IMAD.WIDE R8, R24, 0x10, R16 ;  /* 0x0000001018087825 */ /* 0x002fc800078e0210 */
[----:B--2---:R-:W-:Y:S02]  /*04d0*/  IMAD.WIDE R12, R24, 0x10, R20 ;  /* 0x00000010180c7825 */ /* 0x004fe400078e0214 */
[----:B------:R-:W2:Y:S02]  /*04e0*/  LDG.E.128 R8, desc[UR8][R8.64] ;  /* 0x0000000808087981 */ /* 0x000ea4000c1e1d00 */
[C---:B------:R-:W-:Y:S02]  /*04f0*/  IMAD.WIDE R16, R32.reuse, 0x10, R16 ;  /* 0x0000001020107825 */ /* 0x040fe400078e0210 */
[----:B------:R-:W4:Y:S02]  /*0500*/  LDG.E.128 R12, desc[UR8][R12.64] ;  /* 0x000000080c0c7981 */ /* 0x000f24000c1e1d00 */
[----:B------:R-:W-:Y:S02]  /*0510*/  IMAD.WIDE R20, R32, 0x10, R20 ;  /* 0x0000001020147825 */ /* 0x000fe400078e0214 */
[----:B------:R-:W5:Y:S04]  /*0520*/  LDG.E.128 R16, desc[UR8][R16.64] ;  /* 0x0000000810107981 */ /* 0x000f68000c1e1d00 */
[----:B------:R-:W5:Y:S01]  /*0530*/  LDG.E.128 R20, desc[UR8][R20.64] ;  /* 0x0000000814147981 */ /* 0x000f62000c1e1d00 */
[----:B------:R-:W-:-:S04]  /*0540*/  IADD3 R3, P0, PT, R3, UR5, RZ ;  /* 0x0000000503037c10 */ /* 0x000fc8000ff1e0ff */
[----:B------:R-:W-:Y:S02]  /*0550*/  IADD3.X R2, PT, PT, R2, UR10, RZ, P0, !PT ;  /* 0x0000000a02027c10 */ /* 0x000fe400087fe4ff */
[----:B------:R-:W-:-:S04]  /*0560*/  LEA R26, P0, R3, R26, 0x2 ;  /* 0x0000001a031a7211 */ /* 0x000fc800078010ff */
[----:B------:R-:W-:-:S03]  /*0570*/  LEA.HI.X R27, R3, R27, R2, 0x2, P0 ;  /* 0x0000001b031b7211 */ /* 0x000fc600000f1402 */
[----:B0-----:R-:W-:-:S04]  /*0580*/  IMAD.WIDE R34, R31, 0x10, R26 ;  /* 0x000000101f227825 */ /* 0x001fc800078e021a */
[----:B------:R-:W-:-:S04]  /*0590*/  IMAD.WIDE R36, R25, 0x10, R26 ;  /* 0x0000001019247825 */ /* 0x000fc800078e021a */
[----:B------:R-:W-:-:S04]  /*05a0*/  IMAD.WIDE R38, R24, 0x10, R26 ;  /* 0x0000001018267825 */ /* 0x000fc800078e021a */
[----:B------:R-:W-:Y:S01]  /*05b0*/  IMAD.WIDE R32, R32, 0x10, R26 ;  /* 0x0000001020207825 */ /* 0x000fe200078e021a */
[----:B---3--:R0:W-:Y:S04]  /*05c0*/  STS.128 [R28+0x1000], R4 ;  /* 0x001000041c007388 */ /* 0x0081e80000000c00 */
[----:B--2---:R0:W-:Y:S04]  /*05d0*/  STS.128 [R29+0x2000], R8 ;  /* 0x002000081d007388 */ /* 0x0041e80000000c00 */
[----:B----4-:R0:W-:Y:S04]  /*05e0*/  STS.128 [R28+0x2000], R12 ;  /* 0x0020000c1c007388 */ /* 0x0101e80000000c00 */
[----:B-----5:R0:W-:Y:S04]  /*05f0*/  STS.128 [R29+0x3000], R16 ;  /* 0x003000101d007388 */ /* 0x0201e80000000c00 */
[----:B------:R0:W-:Y:S01]  /*0600*/  STS.128 [R28+0x3000], R20 ;  /* 0x003000141c007388 */ /* 0x0001e20000000c00 */
[----:B------:R-:W-:Y:S06]  /*0610*/  BAR.SYNC.DEFER_BLOCKING 0x0 ;  /* 0x0000000000007b1d */ /* 0x000fec0000010000 */
[----:B------:R-:W-:Y:S05]  /*0620*/  BRA.U !UP0, `(.L_x_2) ;  /* 0x0000000108e07547 */ /* 0x000fea000b800000 */
[----:B0-----:R0:W5:Y:S04]  /*0630*/  LDG.E.128 R12, desc[UR8][R32.64] ;  /* 0x00000008200c7981 */ /* 0x001168000c1e1d00 */
[----:B------:R0:W5:Y:S04]  /*0640*/  LDG.E.128 R8, desc[UR8][R38.64] ;  /* 0x0000000826087981 */ /* 0x000168000c1e1d00 */
[----:B------:R0:W5:Y:S04]  /*0650*/  LDG.E.128 R4, desc[UR8][R36.64] ;  /* 0x0000000824047981 */ /* 0x000168000c1e1d00 */
[----:B------:R0:W5:Y:S01]  /*0660*/  LDG.E.128 R16, desc[UR8][R34.64] ;  /* 0x0000000822107981 */ /* 0x000162000c1e1d00 */
[----:B------:R-:W-:Y:S01]  /*0670*/  LEA R0, R0, UR6, 0x4 ;  /* 0x0000000600007c11 */ /* 0x000fe2000f8e20ff */
[----:B------:R-:W-:Y:S01]  /*0680*/  VIADD R30, R30, 0x2000 ;  /* 0x000020001e1e7836 */ /* 0x000fe20000000000 */
[----:B------:R-:W-:-:S03]  /*0690*/  UMOV UR4, 0x100 ;  /* 0x0000010000047882 */ /* 0x000fc60000000000 */
[----:B------:R-:W-:-:S07]  /*06a0*/  VIADD R0, R0, 0x100 ;  /* 0x0000010000007836 */ /* 0x000fce0000000000 */
.L_x_3:
[----:B------:R-:W-:Y:S01]  /*06b0*/  LDS.64 R24, [R30+-0x2000] ;  /* 0xffe000001e187984 */ /* 0x000fe20000000a00 */
[----:B------:R-:W-:-:S03]  /*06c0*/  UIADD3 UR4, UPT, UPT, UR4, 0x200, URZ ;  /* 0x0000020004047890 */ /* 0x000fc6000fffe0ff */
[----:B------:R-:W1:Y:S01]  /*06d0*/  LDS.128 R20, [R0+-0x100] ;  /* 0xffff000000147984 */ /* 0x000e620000000c00 */
[----:B------:R-:W-:-:S03]  /*06e0*/  UISETP.NE.AND UP0, UPT, UR4, 0x4100, UPT ;  /* 0x000041000400788c */ /* 0x000fc6000bf05270 */
[----:B------:R-:W2:Y:S04]  /*06f0*/  LDS.64 R2, [R30+-0x1000] ;  /* 0xfff000001e027984 */ /* 0x000ea80000000a00 */
[----:B------:R-:W3:Y:S04]  /*0700*/  LDS.64 R26, [R30] ;  /* 0x000000001e1a7984 */ /* 0x000ee80000000a00 */
[----:B------:R4:W0:Y:S02]  /*0710*/  LDS.64 R28, [R30+0x1000] ;  /* 0x001000001e1c7984 */ /* 0x0008240000000a00 */
[----:B----4-:R-:W-:Y:S01]  /*0720*/  VIADD R30, R30, 0x8 ;  /* 0x000000081e1e7836 */ /* 0x010fe20000000000 */
[----:B-1---5:R-:W-:-:S02]  /*0730*/  VIADDMNMX R16, R24, R20, R16, PT ;  /* 0x0000001418107246 */ /* 0x022fc40003800110 */
[C---:B------:R-:W-:Y:S02]  /*0740*/  VIADDMNMX R17, R24.reuse, R21, R17, PT ;  /* 0x0000001518117246 */ /* 0x040fe40003800111 */
[C---:B------:R-:W-:Y:S02]  /*0750*/  VIADDMNMX R18, R24.reuse, R22, R18, PT ;  /* 0x0000001618127246 */ /* 0x040fe40003800112 */
[----:B------:R-:W-:Y:S02]  /*0760*/  VIADDMNMX R19, R24, R23, R19, PT ;  /* 0x0000001718137246 */ /* 0x000fe40003800113 */
[C---:B--2---:R-:W-:Y:S02]  /*0770*/  VIADDMNMX R4, R2.reuse, R20, R4, PT ;  /* 0x0000001402047246 */ /* 0x044fe40003800104 */
[C---:B------:R-:W-:Y:S02]  /*0780*/  VIADDMNMX R5, R2.reuse, R21, R5, PT ;  /* 0x0000001502057246 */ /* 0x040fe40003800105 */
[----:B------:R-:W-:-:S02]  /*0790*/  VIADDMNMX R6, R2, R22, R6, PT ;  /* 0x0000001602067246 */ /* 0x000fc40003800106 */
[----:B------:R-:W-:Y:S02]  /*07a0*/  VIADDMNMX R7, R2, R23, R7, PT ;  /* 0x0000001702077246 */ /* 0x000fe40003800107 */
[C---:B---3--:R-:W-:Y:S02]  /*07b0*/  VIADDMNMX R8, R26.reuse, R20, R8, PT ;  /* 0x000000141a087246 */ /* 0x048fe40003800108 */
[C---:B------:R-:W-:Y:S02]  /*07c0*/  VIADDMNMX R9, R26.reuse, R21, R9, PT ;  /* 0x000000151a097246 */ /* 0x040fe40003800109 */
[C---:B------:R-:W-:Y:S02]  /*07d0*/  VIADDMNMX R10, R26.reuse, R22, R10, PT ;  /* 0x000000161a0a7246 */ /* 0x040fe4000380010a */
[----:B------:R-:W-:Y:S02]  /*07e0*/  VIADDMNMX R11, R26, R23, R11, PT ;  /* 0x000000171a0b7246 */ /* 0x000fe4000380010b */
[----:B0-----:R-:W-:-:S02]  /*07f0*/  VIADDMNMX R20, R28, R20, R12, PT ;  /* 0x000000141c147246 */ /* 0x001fc4000380010c */
[C---:B------:R-:W-:Y:S02]  /*0800*/  VIADDMNMX R21, R28.reuse, R21, R13, PT ;  /* 0x000000151c157246 */ /* 0x040fe4000380010d */
[C---:B------:R-:W-:Y:S02]  /*0810*/  VIADDMNMX R22, R28.reuse, R22, R14, PT ;  /* 0x000000161c167246 */ /* 0x040fe4000380010e */
[----:B------:R-:W-:Y:S02]  /*0820*/  VIADDMNMX R23, R28, R23, R15, PT ;  /* 0x000000171c177246 */ /* 0x000fe4000380010f */
[----:B------:R0:W1:Y:S02]  /*0830*/  LDS.128 R12, [R0] ;  /* 0x00000000000c7984 */ /* 0x0000640000000c00 */
[----:B0-----:R-:W-:Y:S01]  /*0840*/  VIADD R0, R0, 0x200 ;  /* 0x0000020000007836 */ /* 0x001fe20000000000 */
[C---:B-1----:R-:W-:Y:S02]  /*0850*/  VIADDMNMX R16, R25.reuse, R12, R16, PT ;  /* 0x0000000c19107246 */ /* 0x042fe40003800110 */
[----:B------:R-:W-:-:S02]  /*0860*/  VIADDMNMX R17, R25, R13, R17, PT ;  /* 0x0000000d19117246 */ /* 0x000fc40003800111 */
[C---:B------:R-:W-:Y:S02]  /*0870*/  VIADDMNMX R18, R25.reuse, R14, R18, PT ;  /* 0x0000000e19127246 */ /* 0x040fe40003800112 */
[----:B------:R-:W-:Y:S02]  /*0880*/  VIADDMNMX R19, R25, R15, R19, PT ;  /* 0x0000000f19137246 */ /* 0x000fe40003800113 */
[C---:B------:R-:W-:Y:S02]  /*0890*/  VIADDMNMX R4, R3.reuse, R12, R4, PT ;  /* 0x0000000c03047246 */ /* 0x040fe40003800104 */
[C---:B------:R-:W-:Y:S02]  /*08a0*/  VIADDMNMX R5, R3.reuse, R13, R5, PT ;  /* 0x0000000d03057246 */ /* 0x040fe40003800105 */
[C---:B------:R-:W-:Y:S02]  /*08b0*/  VIADDMNMX R6, R3.reuse, R14, R6, PT ;  /* 0x0000000e03067246 */ /* 0x040fe40003800106 */
[----:B------:R-:W-:-:S02]  /*08c0*/  VIADDMNMX R7, R3, R15, R7, PT ;  /* 0x0000000f03077246 */ /* 0x000fc40003800107 */
[C---:B------:R-:W-:Y:S02]  /*08d0*/  VIADDMNMX R8, R27.reuse, R12, R8, PT ;  /* 0x0000000c1b087246 */ /* 0x040fe40003800108 */
[C---:B------:R-:W-:Y:S02]  /*08e0*/  VIADDMNMX R9, R27.reuse, R13, R9, PT ;  /* 0x0000000d1b097246 */ /* 0x040fe40003800109 */
[C---:B------:R-:W-:Y:S02]  /*08f0*/  VIADDMNMX R10, R27.reuse, R14, R10, PT ;  /* 0x0000000e1b0a7246 */ /* 0x040fe4000380010a */
[----:B------:R-:W-:Y:S02]  /*0900*/  VIADDMNMX R11, R27, R15, R11, PT ;  /* 0x0000000f1b0b7246 */ /* 0x000fe4000380010b */
[C---:B------:R-:W-:Y:S02]  /*0910*/  VIADDMNMX R12, R29.reuse, R12, R20, PT ;  /* 0x0000000c1d0c7246 */ /* 0x040fe40003800114 */
[----:B------:R-:W-:-:S02]  /*0920*/  VIADDMNMX R13, R29, R13, R21, PT ;  /* 0x0000000d1d0d7246 */ /* 0x000fc40003800115 */
[C---:B------:R-:W-:Y:S02]  /*0930*/  VIADDMNMX R14, R29.reuse, R14, R22, PT ;  /* 0x0000000e1d0e7246 */ /* 0x040fe40003800116 */
[----:B------:R-:W-:Y:S01]  /*0940*/  VIADDMNMX R15, R29, R15, R23, PT ;  /* 0x0000000f1d0f7246 */ /* 0x000fe20003800117 */
[----:B------:R-:W-:Y:S06]  /*0950*/  BRA.U UP0, `(.L_x_3) ;  /* 0xfffffffd00547547 */ /* 0x000fec000b83ffff */
[----:B------:R-:W-:Y:S04]  /*0960*/  STG.E.128 desc[UR8][R34.64], R16 ;  /* 0x0000001022007986 */ /* 0x000fe8000c101d08 */
[----:B------:R-:W-:Y:S04]  /*0970*/  STG.E.128 desc[UR8][R36.64], R4 ;  /* 0x0000000424007986 */ /* 0x000fe8000c101d08 */
[----:B------:R-:W-:Y:S04]  /*0980*/  STG.E.128 desc[UR8][R38.64], R8 ;  /* 0x0000000826007986 */ /* 0x000fe8000c101d08 */
[----:B------:R-:W-:Y:S01]  /*0990*/  STG.E.128 desc[UR8][R32.64], R12 ;  /* 0x0000000c20007986 */ /* 0x000fe2000c101d08 */
[----:B------:R-:W-:Y:S05]  /*09a0*/  EXIT ;  /* 0x000000000000794d */ /* 0x000fea0003800000 */
.L_x_2:
[----:B------:R-:W-:Y:S01]  /*09b0*/  LEA R0, R0, UR4, 0x4 ;  /* 0x0000000400007c11 */ /* 0x000fe2000f8e20ff */
[----:B------:R-:W-:Y:S01]  /*09c0*/  VIADD R30, R30, 0x2000 ;  /* 0x000020001e1e7836 */ /* 0x000fe20000000000 */
[----:B------:R-:W-:-:S03]  /*09d0*/  UMOV UR4, 0x8 ;  /* 0x0000000800047882 */ /* 0x000fc60000000000 */
[----:B------:R-:W-:-:S07]  /*09e0*/  VIADD R0, R0, 0x8 ;  /* 0x0000000800007836 */ /* 0x000fce0000000000 */
.L_x_4:
[----:B0-----:R-:W-:Y:S01]  /*09f0*/  LDS R5, [R30+-0x2000] ;  /* 0xffe000001e057984 */ /* 0x001fe20000000800 */
[----:B------:R-:W-:-:S03]  /*0a00*/  UIADD3 UR4, UPT, UPT, UR4, 0x100, URZ ;  /* 0x0000010004047890 */ /* 0x000fc6000fffe0ff */
[----:B-1----:R-:W0:Y:S01]  /*0a10*/  LDS R2, [R0+-0x8] ;  /* 0xfffff80000027984 */ /* 0x002e220000000800 */
[----:B------:R-:W-:-:S03]  /*0a20*/  UISETP.NE.AND UP0, UPT, UR4, 0x4008, UPT ;  /* 0x000040080400788c */ /* 0x000fc6000bf05270 */
[----:B------:R-:W1:Y:S01]  /*0a30*/  LDS R3, [R29] ;  /* 0x000000001d037984 */ /* 0x000e620000000800 */
[----:B0-----:R-:W-:-:S05]  /*0a40*/  IMAD.IADD R4, R5, 0x1, R2 ;  /* 0x0000000105047824 */ /* 0x001fca00078e0202 */
[----:B-1----:R-:W-:Y:S02]  /*0a50*/  ISETP.GE.AND P0, PT, R4, R3, PT ;  /* 0x000000030400720c */ /* 0x002fe40003f06270 */
[----:B------:R-:W-:Y:S11]  /*0a60*/  LDS R3, [R29+0x4] ;  /* 0x000004001d037984 */ /* 0x000ff60000000800 */
[----:B------:R-:W-:Y:S04]  /*0a70*/  @!P0 STS [R29], R4 ;  /* 0x000000041d008388 */ /* 0x000fe80000000800 */
[----:B------:R-:W0:Y:S02]  /*0a80*/  LDS R2, [R0+-0x4] ;  /* 0xfffffc0000027984 */ /* 0x000e240000000800 */
[----:B0-----:R-:W-:-:S05]  /*0a90*/  IMAD.IADD R6, R5, 0x1, R2 ;  /* 0x0000000105067824 */ /* 0x001fca00078e0202 */
[----:B------:R-:W-:Y:S02]  /*0aa0*/  ISETP.GE.AND P0, PT, R6, R3, PT ;  /* 0x000000030600720c */ /* 0x000fe40003f06270 */
[----:B------:R-:W-:Y:S11]  /*0ab0*/  LDS R3, [R29+0x8] ;  /* 0x000008001d037984 */ /* 0x000ff60000000800 */
[----:B------:R-:W-:Y:S04]  /*0ac0*/  @!P0 STS [R29+0x4], R6 ;  /* 0x000004061d008388 */ /* 0x000fe80000000800 */
[----:B------:R-:W0:Y:S02]  /*0ad0*/  LDS R2, [R0] ;  /* 0x0000000000027984 */ /* 0x000e240000000800 */
[----:B0-----:R-:W-:-:S05]  /*0ae0*/  IMAD.IADD R8, R5, 0x1, R2 ;  /* 0x0000000105087824 */ /* 0x001fca00078e0202 */
[----:B------:R-:W-:Y:S02]  /*0af0*/  ISETP.GE.AND P0, PT, R8, R3, PT ;  /* 0x000000030800720c */ /* 0x000fe40003f06270 */
[----:B------:R-:W-:Y:S11]  /*0b00*/  LDS R3, [R29+0xc] ;  /* 0x00000c001d037984 */ /* 0x000ff60000000800 */
[----:B------:R-:W-:Y:S04]  /*0b10*/  @!P0 STS [R29+0x8], R8 ;  /* 0x000008081d008388 */ /* 0x000fe80000000800 */
[----:B------:R-:W0:Y:S02]  /*0b20*/  LDS R2, [R0+0x4] ;  /* 0x0000040000027984 */ /* 0x000e240000000800 */
[----:B0-----:R-:W-:-:S05]  /*0b30*/  IMAD.IADD R4, R5, 0x1, R2 ;  /* 0x0000000105047824 */ /* 0x001fca00078e0202 */
[----:B------:R-:W-:Y:S02]  /*0b40*/  ISETP.GE.AND P0, PT, R4, R3, PT ;  /* 0x000000030400720c */ /* 0x000fe40003f06270 */
[----:B------:R-:W-:Y:S11]  /*0b50*/  LDS R3, [R29+0x1000] ;  /* 0x001000001d037984 */ /* 0x000ff60000000800 */
[----:B------:R-:W-:Y:S04]  /*0b60*/  @!P0 STS [R29+0xc], R4 ;  /* 0x00000c041d008388 */ /* 0x000fe80000000800 */
[----:B------:R-:W-:Y:S04]  /*0b70*/  LDS R5, [R30+-0x1000] ;  /* 0xfff000001e057984 */ /* 0x000fe80000000800 */
[----:B------:R-:W0:Y:S02]  /*0b80*/  LDS R2, [R0+-0x8] ;  /* 0xfffff80000027984 */ /* 0x000e240000000800 */
[----:B0-----:R-:W-:-:S05]  /*0b90*/  IMAD.IADD R6, R5, 0x1, R2 ;  /* 0x0000000105067824 */ /* 0x001fca00078e0202 */
[----:B------:R-:W-:Y:S02]  /*0ba0*/  ISETP.GE.AND P0, PT, R6, R3, PT ;  /* 0x000000030600720c */ /* 0x000fe40003f06270 */
[----:B------:R-:W-:Y:S11]  /*0bb0*/  LDS R3, [R29+0x1004] ;  /* 0x001004001d037984 */ /* 0x000ff60000000800 */
[----:B------:R-:W-:Y:S04]  /*0bc0*/  @!P0 STS [R29+0x1000], R6 ;  /* 0x001000061d008388 */ /* 0x000fe80000000800 */
        /* <DEDUP_REMOVED lines=15> */
[----:B------:R-:W-:Y:S04]  /*0cc0*/  LDS R5, [R30] ;  /* 0x000000001e057984 */ /* 0x000fe80000000800 */
        /* <DEDUP_REMOVED lines=20> */
[----:B------:R0:W-:Y:S04]  /*0e10*/  LDS R5, [R30+0x1000] ;  /* 0x001000001e057984 */ /* 0x0001e80000000800 */
[----:B------:R-:W1:Y:S01]  /*0e20*/  LDS R2, [R0+-0x8] ;  /* 0xfffff80000027984 */ /* 0x000e620000000800 */
[----:B0-----:R-:W-:-:S02]  /*0e30*/  VIADD R30, R30, 0x4 ;  /* 0x000000041e1e7836 */ /* 0x001fc40000000000 */
[----:B-1----:R-:W-:-:S05]  /*0e40*/  IMAD.IADD R4, R5, 0x1, R2 ;  /* 0x0000000105047824 */ /* 0x002fca00078e0202 */
        /* <DEDUP_REMOVED lines=13> */
[----:B------:R0:W1:Y:S02]  /*0f20*/  LDS R2, [R0+0x4] ;  /* 0x0000040000027984 */ /* 0x0000640000000800 */
[----:B0-----:R-:W-:-:S02]  /*0f30*/  VIADD R0, R0, 0x100 ;  /* 0x0000010000007836 */ /* 0x001fc40000000000 */
[----:B-1----:R-:W-:-:S05]  /*0f40*/  IMAD.IADD R2, R5, 0x1, R2 ;  /* 0x0000000105027824 */ /* 0x002fca00078e0202 */
[----:B------:R-:W-:-:S13]  /*0f50*/  ISETP.GE.AND P0, PT, R2, R3, PT ;  /* 0x000000030200720c */ /* 0x000fda0003f06270 */
[----:B------:R1:W-:Y:S01]  /*0f60*/  @!P0 STS [R29+0x300c], R2 ;  /* 0x00300c021d008388 */ /* 0x0003e20000000800 */
[----:B------:R-:W-:Y:S06]  /*0f70*/  BAR.SYNC.DEFER_BLOCKING 0x0 ;  /* 0x0000000000007b1d */ /* 0x000fec0000010000 */
[----:B------:R-:W-:Y:S05]  /*0f80*/  BRA.U UP0, `(.L_x_4) ;  /* 0xfffffff900987547 */ /* 0x000fea000b83ffff */
[----:B------:R-:W0:Y:S04]  /*0f90*/  LDS.128 R12, [R29] ;  /* 0x000000001d0c7984 */ /* 0x000e280000000c00 */
[----:B------:R-:W2:Y:S04]  /*0fa0*/  LDS.128 R8, [R29+0x1000] ;  /* 0x001000001d087984 */ /* 0x000ea80000000c00 */
[----:B------:R-:W3:Y:S04]  /*0fb0*/  LDS.128 R4, [R29+0x2000] ;  /* 0x002000001d047984 */ /* 0x000ee80000000c00 */
[----:B------:R-:W4:Y:S04]  /*0fc0*/  LDS.128 R16, [R29+0x3000] ;  /* 0x003000001d107984 */ /* 0x000f280000000c00 */
[----:B0-----:R-:W-:Y:S04]  /*0fd0*/  STG.E.128 desc[UR8][R34.64], R12 ;  /* 0x0000000c22007986 */ /* 0x001fe8000c101d08 */
[----:B--2---:R-:W-:Y:S04]  /*0fe0*/  STG.E.128 desc[UR8][R36.64], R8 ;  /* 0x0000000824007986 */ /* 0x004fe8000c101d08 */
[----:B---3--:R-:W-:Y:S04]  /*0ff0*/  STG.E.128 desc[UR8][R38.64], R4 ;  /* 0x0000000426007986 */ /* 0x008fe8000c101d08 */
[----:B----4-:R-:W-:Y:S01]  /*1000*/  STG.E.128 desc[UR8][R32.64], R16 ;  /* 0x0000001020007986 */ /* 0x010fe2000c101d08 */
[----:B------:R-:W-:Y:S05]  /*1010*/  EXIT ;  /* 0x000000000000794d */ /* 0x000fea0003800000 */
.L_x_5:
[----:B------:R-:W-:-:S00]  /*1020*/  BRA `(.L_x_5) ;  /* 0xfffffffc00fc7947 */ /* 0x000fc0000383ffff */
[----:B------:R-:W-:-:S00]  /*1030*/  NOP ;  /* 0x0000000000007918 */ /* 0x000fc00000000000 */
        /* <DEDUP_REMOVED lines=12> */
.L_x_6:


//--------------------- .nv.shared._Z27floyd_warshall_block_kernelPiiii --------------------------
	.section	.nv.shared._Z27floyd_warshall_block_kernelPiiii,"aw",@nobits
	.sectionflags	@""
	.align	4
.nv.shared._Z27floyd_warshall_block_kernelPiiii:
	.zero		33792


//--------------------- .nv.shared.reserved.0     --------------------------
	.section	.nv.shared.reserved.0,"aw",@nobits
	.weak		__nv_reservedSMEM_offset_0_alias
	.size		__nv_reservedSMEM_offset_0_alias, 0, 64
	.other		__nv_reservedSMEM_offset_0_alias,@"STO_CUDA_RESERVED_SHARED STV_DEFAULT"
__nv_reservedSMEM_offset_0_alias:
	.zero		0
	.zero		64


//--------------------- .nv.constant0._Z27floyd_warshall_block_kernelPiiii --------------------------
	.section	.nv.constant0._Z27floyd_warshall_block_kernelPiiii,"a",@progbits
	.sectionflags	@""
	.align	4
.nv.constant0._Z27floyd_warshall_block_kernelPiiii:
	.zero		916


//--------------------- SYMBOLS --------------------------

	.type		.nv.reservedSmem.offset0,@object
	.size		.nv.reservedSmem.offset0,0x4
	.type		.nv.reservedSmem.cap,@object
	.size		.nv.reservedSmem.cap,0x4
